//
// Generated by NVIDIA NVVM Compiler
//
// Compiler Build ID: CL-36424714
// Cuda compilation tools, release 13.0, V13.0.88
// Based on NVVM 20.0.0
//

.version 9.0
.target sm_100
.address_size 64

	// .globl	_Z7replacePiS_

.visible .entry _Z7replacePiS_(
	.param .u64 .ptr .align 1 _Z7replacePiS__param_0,
	.param .u64 .ptr .align 1 _Z7replacePiS__param_1
)
{
	.reg .pred 	%p<17>;
	.reg .b32 	%r<244>;
	.reg .b64 	%rd<97>;

	ld.param.u64 	%rd31, [_Z7replacePiS__param_0];
	ld.param.u64 	%rd30, [_Z7replacePiS__param_1];
	cvta.to.global.u64 	%rd1, %rd31;
	mov.u32 	%r1, %nctaid.x;
	mov.u32 	%r2, %ntid.x;
	mov.u32 	%r63, %ctaid.x;
	mov.u32 	%r3, %tid.x;
	mul.lo.s32 	%r4, %r63, %r2;
	and.b32  	%r5, %r1, 15;
	setp.lt.u32 	%p1, %r1, 16;
	mov.b32 	%r222, 0;
	mov.u32 	%r229, %r222;
	@%p1 bra 	$L__BB0_3;
	and.b32  	%r222, %r1, 2147483632;
	and.b32  	%r65, %r1, -16;
	neg.s32 	%r216, %r65;
	mul.wide.u32 	%rd32, %r4, 4;
	add.s64 	%rd33, %rd32, %rd1;
	add.s64 	%rd93, %rd33, 32;
	mov.b32 	%r229, 0;
$L__BB0_2:
	.pragma "nounroll";
	ld.global.u32 	%r66, [%rd93+-32];
	add.s32 	%r67, %r66, %r229;
	ld.global.u32 	%r68, [%rd93+-28];
	add.s32 	%r69, %r68, %r67;
	ld.global.u32 	%r70, [%rd93+-24];
	add.s32 	%r71, %r70, %r69;
	ld.global.u32 	%r72, [%rd93+-20];
	add.s32 	%r73, %r72, %r71;
	ld.global.u32 	%r74, [%rd93+-16];
	add.s32 	%r75, %r74, %r73;
	ld.global.u32 	%r76, [%rd93+-12];
	add.s32 	%r77, %r76, %r75;
	ld.global.u32 	%r78, [%rd93+-8];
	add.s32 	%r79, %r78, %r77;
	ld.global.u32 	%r80, [%rd93+-4];
	add.s32 	%r81, %r80, %r79;
	ld.global.u32 	%r82, [%rd93];
	add.s32 	%r83, %r82, %r81;
	ld.global.u32 	%r84, [%rd93+4];
	add.s32 	%r85, %r84, %r83;
	ld.global.u32 	%r86, [%rd93+8];
	add.s32 	%r87, %r86, %r85;
	ld.global.u32 	%r88, [%rd93+12];
	add.s32 	%r89, %r88, %r87;
	ld.global.u32 	%r90, [%rd93+16];
	add.s32 	%r91, %r90, %r89;
	ld.global.u32 	%r92, [%rd93+20];
	add.s32 	%r93, %r92, %r91;
	ld.global.u32 	%r94, [%rd93+24];
	add.s32 	%r95, %r94, %r93;
	ld.global.u32 	%r96, [%rd93+28];
	add.s32 	%r229, %r96, %r95;
	add.s32 	%r216, %r216, 16;
	add.s64 	%rd93, %rd93, 64;
	setp.ne.s32 	%p2, %r216, 0;
	@%p2 bra 	$L__BB0_2;
$L__BB0_3:
	setp.eq.s32 	%p3, %r5, 0;
	@%p3 bra 	$L__BB0_12;
	and.b32  	%r15, %r1, 7;
	setp.lt.u32 	%p4, %r5, 8;
	@%p4 bra 	$L__BB0_6;
	add.s32 	%r98, %r222, %r4;
	mul.wide.u32 	%rd34, %r98, 4;
	add.s64 	%rd35, %rd1, %rd34;
	ld.global.u32 	%r99, [%rd35];
	add.s32 	%r100, %r99, %r229;
	cvt.u64.u32 	%rd36, %r4;
	cvt.u64.u32 	%rd37, %r222;
	add.s64 	%rd38, %rd37, %rd36;
	shl.b64 	%rd39, %rd38, 2;
	add.s64 	%rd40, %rd1, %rd39;
	ld.global.u32 	%r101, [%rd40+4];
	add.s32 	%r102, %r101, %r100;
	ld.global.u32 	%r103, [%rd40+8];
	add.s32 	%r104, %r103, %r102;
	ld.global.u32 	%r105, [%rd40+12];
	add.s32 	%r106, %r105, %r104;
	ld.global.u32 	%r107, [%rd40+16];
	add.s32 	%r108, %r107, %r106;
	ld.global.u32 	%r109, [%rd40+20];
	add.s32 	%r110, %r109, %r108;
	ld.global.u32 	%r111, [%rd40+24];
	add.s32 	%r112, %r111, %r110;
	ld.global.u32 	%r113, [%rd40+28];
	add.s32 	%r229, %r113, %r112;
	add.s32 	%r222, %r222, 8;
$L__BB0_6:
	setp.eq.s32 	%p5, %r15, 0;
	@%p5 bra 	$L__BB0_12;
	and.b32  	%r21, %r1, 3;
	setp.lt.u32 	%p6, %r15, 4;
	@%p6 bra 	$L__BB0_9;
	add.s32 	%r115, %r222, %r4;
	mul.wide.u32 	%rd41, %r115, 4;
	add.s64 	%rd42, %rd1, %rd41;
	ld.global.u32 	%r116, [%rd42];
	add.s32 	%r117, %r116, %r229;
	cvt.u64.u32 	%rd43, %r4;
	cvt.u64.u32 	%rd44, %r222;
	add.s64 	%rd45, %rd44, %rd43;
	shl.b64 	%rd46, %rd45, 2;
	add.s64 	%rd47, %rd1, %rd46;
	ld.global.u32 	%r118, [%rd47+4];
	add.s32 	%r119, %r118, %r117;
	ld.global.u32 	%r120, [%rd47+8];
	add.s32 	%r121, %r120, %r119;
	ld.global.u32 	%r122, [%rd47+12];
	add.s32 	%r229, %r122, %r121;
	add.s32 	%r222, %r222, 4;
$L__BB0_9:
	setp.eq.s32 	%p7, %r21, 0;
	@%p7 bra 	$L__BB0_12;
	add.s32 	%r123, %r222, %r4;
	mul.wide.u32 	%rd48, %r123, 4;
	add.s64 	%rd94, %rd1, %rd48;
	neg.s32 	%r227, %r21;
$L__BB0_11:
	.pragma "nounroll";
	ld.global.u32 	%r124, [%rd94];
	add.s32 	%r229, %r124, %r229;
	add.s64 	%rd94, %rd94, 4;
	add.s32 	%r227, %r227, 1;
	setp.ne.s32 	%p8, %r227, 0;
	@%p8 bra 	$L__BB0_11;
$L__BB0_12:
	and.b32  	%r33, %r2, 15;
	setp.lt.u32 	%p9, %r2, 16;
	mov.b32 	%r236, 0;
	@%p9 bra 	$L__BB0_15;
	and.b32  	%r127, %r2, -16;
	neg.s32 	%r230, %r127;
	add.s32 	%r128, %r3, %r2;
	mul.wide.u32 	%rd8, %r128, 4;
	mul.wide.u32 	%rd9, %r2, 64;
	shl.b32 	%r129, %r2, 1;
	add.s32 	%r130, %r3, %r129;
	mul.wide.u32 	%rd10, %r130, 4;
	mad.lo.s32 	%r131, %r2, 3, %r3;
	mul.wide.u32 	%rd11, %r131, 4;
	shl.b32 	%r132, %r2, 2;
	add.s32 	%r133, %r3, %r132;
	mul.wide.u32 	%rd12, %r133, 4;
	mad.lo.s32 	%r134, %r2, 5, %r3;
	mul.wide.u32 	%rd13, %r134, 4;
	mad.lo.s32 	%r135, %r2, 6, %r3;
	mul.wide.u32 	%rd14, %r135, 4;
	mad.lo.s32 	%r136, %r2, 7, %r3;
	mul.wide.u32 	%rd15, %r136, 4;
	shl.b32 	%r137, %r2, 3;
	add.s32 	%r138, %r3, %r137;
	mul.wide.u32 	%rd16, %r138, 4;
	mad.lo.s32 	%r139, %r2, 9, %r3;
	mul.wide.u32 	%rd17, %r139, 4;
	mad.lo.s32 	%r140, %r2, 10, %r3;
	mul.wide.u32 	%rd18, %r140, 4;
	mad.lo.s32 	%r141, %r2, 11, %r3;
	mul.wide.u32 	%rd19, %r141, 4;
	mad.lo.s32 	%r142, %r2, 12, %r3;
	mul.wide.u32 	%rd20, %r142, 4;
	mad.lo.s32 	%r143, %r2, 13, %r3;
	mul.wide.u32 	%rd21, %r143, 4;
	mad.lo.s32 	%r144, %r2, 14, %r3;
	mul.wide.u32 	%rd22, %r144, 4;
	mad.lo.s32 	%r145, %r2, 15, %r3;
	mul.wide.u32 	%rd23, %r145, 4;
	mov.u64 	%rd95, %rd1;
$L__BB0_14:
	.pragma "nounroll";
	and.b32  	%r236, %r2, 2032;
	mul.wide.u32 	%rd49, %r3, 4;
	add.s64 	%rd50, %rd95, %rd49;
	ld.global.u32 	%r146, [%rd50];
	add.s32 	%r147, %r146, %r229;
	add.s64 	%rd51, %rd95, %rd8;
	ld.global.u32 	%r148, [%rd51];
	add.s32 	%r149, %r148, %r147;
	add.s64 	%rd52, %rd95, %rd10;
	ld.global.u32 	%r150, [%rd52];
	add.s32 	%r151, %r150, %r149;
	add.s64 	%rd53, %rd95, %rd11;
	ld.global.u32 	%r152, [%rd53];
	add.s32 	%r153, %r152, %r151;
	add.s64 	%rd54, %rd95, %rd12;
	ld.global.u32 	%r154, [%rd54];
	add.s32 	%r155, %r154, %r153;
	add.s64 	%rd55, %rd95, %rd13;
	ld.global.u32 	%r156, [%rd55];
	add.s32 	%r157, %r156, %r155;
	add.s64 	%rd56, %rd95, %rd14;
	ld.global.u32 	%r158, [%rd56];
	add.s32 	%r159, %r158, %r157;
	add.s64 	%rd57, %rd95, %rd15;
	ld.global.u32 	%r160, [%rd57];
	add.s32 	%r161, %r160, %r159;
	add.s64 	%rd58, %rd95, %rd16;
	ld.global.u32 	%r162, [%rd58];
	add.s32 	%r163, %r162, %r161;
	add.s64 	%rd59, %rd95, %rd17;
	ld.global.u32 	%r164, [%rd59];
	add.s32 	%r165, %r164, %r163;
	add.s64 	%rd60, %rd95, %rd18;
	ld.global.u32 	%r166, [%rd60];
	add.s32 	%r167, %r166, %r165;
	add.s64 	%rd61, %rd95, %rd19;
	ld.global.u32 	%r168, [%rd61];
	add.s32 	%r169, %r168, %r167;
	add.s64 	%rd62, %rd95, %rd20;
	ld.global.u32 	%r170, [%rd62];
	add.s32 	%r171, %r170, %r169;
	add.s64 	%rd63, %rd95, %rd21;
	ld.global.u32 	%r172, [%rd63];
	add.s32 	%r173, %r172, %r171;
	add.s64 	%rd64, %rd95, %rd22;
	ld.global.u32 	%r174, [%rd64];
	add.s32 	%r175, %r174, %r173;
	add.s64 	%rd65, %rd95, %rd23;
	ld.global.u32 	%r176, [%rd65];
	add.s32 	%r229, %r176, %r175;
	add.s32 	%r230, %r230, 16;
	add.s64 	%rd95, %rd95, %rd9;
	setp.ne.s32 	%p10, %r230, 0;
	@%p10 bra 	$L__BB0_14;
$L__BB0_15:
	setp.eq.s32 	%p11, %r33, 0;
	@%p11 bra 	$L__BB0_24;
	and.b32  	%r43, %r2, 7;
	setp.lt.u32 	%p12, %r33, 8;
	@%p12 bra 	$L__BB0_18;
	mad.lo.s32 	%r178, %r236, %r2, %r3;
	mul.wide.u32 	%rd66, %r178, 4;
	add.s64 	%rd67, %rd1, %rd66;
	ld.global.u32 	%r179, [%rd67];
	add.s32 	%r180, %r179, %r229;
	add.s32 	%r181, %r178, %r2;
	mul.wide.s32 	%rd68, %r2, 4;
	add.s64 	%rd69, %rd67, %rd68;
	ld.global.u32 	%r182, [%rd69];
	add.s32 	%r183, %r182, %r180;
	add.s32 	%r184, %r181, %r2;
	add.s64 	%rd70, %rd69, %rd68;
	ld.global.u32 	%r185, [%rd70];
	add.s32 	%r186, %r185, %r183;
	add.s32 	%r187, %r184, %r2;
	mul.wide.u32 	%rd71, %r187, 4;
	add.s64 	%rd72, %rd1, %rd71;
	ld.global.u32 	%r188, [%rd72];
	add.s32 	%r189, %r188, %r186;
	add.s32 	%r190, %r187, %r2;
	mul.wide.u32 	%rd73, %r190, 4;
	add.s64 	%rd74, %rd1, %rd73;
	ld.global.u32 	%r191, [%rd74];
	add.s32 	%r192, %r191, %r189;
	add.s32 	%r193, %r190, %r2;
	mul.wide.u32 	%rd75, %r193, 4;
	add.s64 	%rd76, %rd1, %rd75;
	ld.global.u32 	%r194, [%rd76];
	add.s32 	%r195, %r194, %r192;
	add.s32 	%r196, %r193, %r2;
	mul.wide.u32 	%rd77, %r196, 4;
	add.s64 	%rd78, %rd1, %rd77;
	ld.global.u32 	%r197, [%rd78];
	add.s32 	%r198, %r197, %r195;
	add.s32 	%r199, %r196, %r2;
	mul.wide.u32 	%rd79, %r199, 4;
	add.s64 	%rd80, %rd1, %rd79;
	ld.global.u32 	%r200, [%rd80];
	add.s32 	%r229, %r200, %r198;
	add.s32 	%r236, %r236, 8;
$L__BB0_18:
	setp.eq.s32 	%p13, %r43, 0;
	@%p13 bra 	$L__BB0_24;
	and.b32  	%r49, %r2, 3;
	setp.lt.u32 	%p14, %r43, 4;
	@%p14 bra 	$L__BB0_21;
	mad.lo.s32 	%r202, %r236, %r2, %r3;
	mul.wide.u32 	%rd81, %r202, 4;
	add.s64 	%rd82, %rd1, %rd81;
	ld.global.u32 	%r203, [%rd82];
	add.s32 	%r204, %r203, %r229;
	add.s32 	%r205, %r202, %r2;
	mul.wide.u32 	%rd83, %r205, 4;
	add.s64 	%rd84, %rd1, %rd83;
	ld.global.u32 	%r206, [%rd84];
	add.s32 	%r207, %r206, %r204;
	add.s32 	%r208, %r205, %r2;
	mul.wide.u32 	%rd85, %r208, 4;
	add.s64 	%rd86, %rd1, %rd85;
	ld.global.u32 	%r209, [%rd86];
	add.s32 	%r210, %r209, %r207;
	add.s32 	%r211, %r208, %r2;
	mul.wide.u32 	%rd87, %r211, 4;
	add.s64 	%rd88, %rd1, %rd87;
	ld.global.u32 	%r212, [%rd88];
	add.s32 	%r229, %r212, %r210;
	add.s32 	%r236, %r236, 4;
$L__BB0_21:
	setp.eq.s32 	%p15, %r49, 0;
	@%p15 bra 	$L__BB0_24;
	mad.lo.s32 	%r213, %r2, %r236, %r3;
	mul.wide.u32 	%rd89, %r213, 4;
	add.s64 	%rd96, %rd1, %rd89;
	mul.wide.u32 	%rd27, %r2, 4;
	neg.s32 	%r241, %r49;
$L__BB0_23:
	.pragma "nounroll";
	ld.global.u32 	%r214, [%rd96];
	add.s32 	%r229, %r214, %r229;
	add.s64 	%rd96, %rd96, %rd27;
	add.s32 	%r241, %r241, 1;
	setp.ne.s32 	%p16, %r241, 0;
	@%p16 bra 	$L__BB0_23;
$L__BB0_24:
	cvta.to.global.u64 	%rd90, %rd30;
	add.s32 	%r215, %r4, %r3;
	mul.wide.u32 	%rd91, %r215, 4;
	add.s64 	%rd92, %rd90, %rd91;
	st.global.u32 	[%rd92], %r229;
	ret;

}


// ===== COMPILED SASS (sm_100) =====

	.target	sm_100

	.elftype	@"ET_EXEC"


//--------------------- .note.nv.tkinfo           --------------------------
	.section	.note.nv.tkinfo,"",@"SHT_NOTE"
	.sectionflags	@"SHF_NOTE_NV_TKINFO"
	.tkinfo
        /*0018*/ 	.word	0x00000002
        /*0030*/ 	.string	""
        /*0030*/ 	.string	"ptxas"
        /*0030*/ 	.string	"Cuda compilation tools, release 13.0, V13.0.88"
        /*0030*/ 	.string	"Build cuda_13.0.r13.0/compiler.36424714_0"
        /*0030*/ 	.string	"-arch sm_100 -m 64 "



//--------------------- .note.nv.cuinfo           --------------------------
	.section	.note.nv.cuinfo,"",@"SHT_NOTE"
	.sectionflags	@"SHF_NOTE_NV_CUINFO"
        /*0018*/ 	.short	0x0002
        /*001a*/ 	.short	0x0064
        /*001c*/ 	.short	0x0082
	.zero		2


//--------------------- .nv.info                  --------------------------
	.section	.nv.info,"",@"SHT_CUDA_INFO"
	.align	4


	//----- nvinfo : EIATTR_REGCOUNT
	.align		4
        /*0000*/ 	.byte	0x04, 0x2f
        /*0002*/ 	.short	(.L_1 - .L_0)
	.align		4
.L_0:
        /*0004*/ 	.word	index@(_Z7replacePiS_)
        /*0008*/ 	.word	0x00000020


	//----- nvinfo : EIATTR_FRAME_SIZE
	.align		4
.L_1:
        /*000c*/ 	.byte	0x04, 0x11
        /*000e*/ 	.short	(.L_3 - .L_2)
	.align		4
.L_2:
        /*0010*/ 	.word	index@(_Z7replacePiS_)
        /*0014*/ 	.word	0x00000000


	//----- nvinfo : EIATTR_MIN_STACK_SIZE
	.align		4
.L_3:
        /*0018*/ 	.byte	0x04, 0x12
        /*001a*/ 	.short	(.L_5 - .L_4)
	.align		4
.L_4:
        /*001c*/ 	.word	index@(_Z7replacePiS_)
        /*0020*/ 	.word	0x00000000
.L_5:


//--------------------- .nv.compat                --------------------------
	.section	.nv.compat,"",@"SHT_CUDA_COMPAT_INFO"
	.align	4
        /*0000*/ 	.byte	0x02, 0x09, 0x00, 0x00, 0x02, 0x02, 0x01, 0x00, 0x02, 0x05, 0x05, 0x00, 0x03, 0x07, 0x01, 0x01
        /*0010*/ 	.byte	0x02, 0x03, 0x00, 0x00, 0x02, 0x06, 0x01, 0x00, 0x04, 0x0b, 0x08, 0x00, 0x09, 0x00, 0x00, 0x00
        /*0020*/ 	.byte	0x00, 0x00, 0x00, 0x00


//--------------------- .nv.info._Z7replacePiS_   --------------------------
	.section	.nv.info._Z7replacePiS_,"",@"SHT_CUDA_INFO"
	.sectionflags	@""
	.align	4


	//----- nvinfo : EIATTR_CUDA_API_VERSION
	.align		4
        /*0000*/ 	.byte	0x04, 0x37
        /*0002*/ 	.short	(.L_7 - .L_6)
.L_6:
        /*0004*/ 	.word	0x00000082


	//----- nvinfo : EIATTR_KPARAM_INFO
	.align		4
.L_7:
        /*0008*/ 	.byte	0x04, 0x17
        /*000a*/ 	.short	(.L_9 - .L_8)
.L_8:
        /*000c*/ 	.word	0x00000000
        /*0010*/ 	.short	0x0001
        /*0012*/ 	.short	0x0008
        /*0014*/ 	.byte	0x00, 0xf5, 0x21, 0x00


	//----- nvinfo : EIATTR_KPARAM_INFO
	.align		4
.L_9:
        /*0018*/ 	.byte	0x04, 0x17
        /*001a*/ 	.short	(.L_11 - .L_10)
.L_10:
        /*001c*/ 	.word	0x00000000
        /*0020*/ 	.short	0x0000
        /*0022*/ 	.short	0x0000
        /*0024*/ 	.byte	0x00, 0xf5, 0x21, 0x00


	//----- nvinfo : EIATTR_SPARSE_MMA_MASK
	.align		4
.L_11:
        /*0028*/ 	.byte	0x03, 0x50
        /*002a*/ 	.short	0x0000


	//----- nvinfo : EIATTR_MAXREG_COUNT
	.align		4
        /*002c*/ 	.byte	0x03, 0x1b
        /*002e*/ 	.short	0x00ff


	//----- nvinfo : EIATTR_MERCURY_ISA_VERSION
	.align		4
        /*0030*/ 	.byte	0x03, 0x5f
        /*0032*/ 	.short	0x0101


	//----- nvinfo : EIATTR_VRC_CTA_INIT_COUNT
	.align		4
        /*0034*/ 	.byte	0x02, 0x4a
	.zero		1
	.zero		1


	//----- nvinfo : EIATTR_EXIT_INSTR_OFFSETS
	.align		4
        /*0038*/ 	.byte	0x04, 0x1c
        /*003a*/ 	.short	(.L_13 - .L_12)


	//   ....[0]....
.L_12:
        /*003c*/ 	.word	0x00001240


	//----- nvinfo : EIATTR_CBANK_PARAM_SIZE
	.align		4
.L_13:
        /*0040*/ 	.byte	0x03, 0x19
        /*0042*/ 	.short	0x0010


	//----- nvinfo : EIATTR_PARAM_CBANK
	.align		4
        /*0044*/ 	.byte	0x04, 0x0a
        /*0046*/ 	.short	(.L_15 - .L_14)
	.align		4
.L_14:
        /*0048*/ 	.word	index@(.nv.constant0._Z7replacePiS_)
        /*004c*/ 	.short	0x0380
        /*004e*/ 	.short	0x0010


	//----- nvinfo : EIATTR_SW_WAR
	.align		4
.L_15:
        /*0050*/ 	.byte	0x04, 0x36
        /*0052*/ 	.short	(.L_17 - .L_16)
.L_16:
        /*0054*/ 	.word	0x00000008
.L_17:


//--------------------- .nv.callgraph             --------------------------
	.section	.nv.callgraph,"",@"SHT_CUDA_CALLGRAPH"
	.align	4
	.sectionentsize	8
	.align		4
        /*0000*/ 	.word	0x00000000
	.align		4
        /*0004*/ 	.word	0xffffffff
	.align		4
        /*0008*/ 	.word	0x00000000
	.align		4
        /*000c*/ 	.word	0xfffffffe
	.align		4
        /*0010*/ 	.word	0x00000000
	.align		4
        /*0014*/ 	.word	0xfffffffd
	.align		4
        /*0018*/ 	.word	0x00000000
	.align		4
        /*001c*/ 	.word	0xfffffffc


//--------------------- .text._Z7replacePiS_      --------------------------
	.section	.text._Z7replacePiS_,"ax",@progbits
	.align	128
        .global         _Z7replacePiS_
        .type           _Z7replacePiS_,@function
        .size           _Z7replacePiS_,(.L_x_13 - _Z7replacePiS_)
        .other          _Z7replacePiS_,@"STO_CUDA_ENTRY STV_DEFAULT"
_Z7replacePiS_:
.text._Z7replacePiS_:
[----:B------:R-:W-:Y:S01]  /*0000*/  LDC R1, c[0x0][0x37c] ;  /* 0x0000df00ff017b82 */ /* 0x000fe20000000800 */
[----:B------:R-:W0:Y:S07]  /*0010*/  LDCU UR9, c[0x0][0x370] ;  /* 0x00006e00ff0977ac */ /* 0x000e2e0008000800 */
[----:B------:R-:W1:Y:S01]  /*0020*/  S2UR UR8, SR_CTAID.X ;  /* 0x00000000000879c3 */ /* 0x000e620000002500 */
[----:B------:R-:W-:Y:S01]  /*0030*/  HFMA2 R26, -RZ, RZ, 0, 0 ;  /* 0x00000000ff1a7431 */ /* 0x000fe200000001ff */
[----:B------:R-:W1:Y:S01]  /*0040*/  LDCU UR17, c[0x0][0x360] ;  /* 0x00006c00ff1177ac */ /* 0x000e620008000800 */
[----:B------:R-:W2:Y:S01]  /*0050*/  LDCU.64 UR14, c[0x0][0x358] ;  /* 0x00006b00ff0e77ac */ /* 0x000ea20008000a00 */
[----:B------:R-:W-:Y:S01]  /*0060*/  UMOV UR4, URZ ;  /* 0x000000ff00047c82 */ /* 0x000fe20008000000 */
[----:B0-----:R-:W-:-:S02]  /*0070*/  UISETP.GE.U32.AND UP1, UPT, UR9, 0x10, UPT ;  /* 0x000000100900788c */ /* 0x001fc4000bf26070 */
[----:B------:R-:W-:-:S04]  /*0080*/  ULOP3.LUT UR7, UR9, 0xf, URZ, 0xc0, !UPT ;  /* 0x0000000f09077892 */ /* 0x000fc8000f8ec0ff */
[----:B------:R-:W-:Y:S02]  /*0090*/  UISETP.NE.AND UP0, UPT, UR7, URZ, UPT ;  /* 0x000000ff0700728c */ /* 0x000fe4000bf05270 */
[----:B-1----:R-:W-:Y:S01]  /*00a0*/  UIMAD UR8, UR17, UR8, URZ ;  /* 0x00000008110872a4 */ /* 0x002fe2000f8e02ff */
[----:B--2---:R-:W-:Y:S11]  /*00b0*/  BRA.U !UP1, `(.L_x_0) ;  /* 0x0000000109a07547 */ /* 0x004ff6000b800000 */
[----:B------:R-:W0:Y:S01]  /*00c0*/  LDCU.64 UR4, c[0x0][0x380] ;  /* 0x00007000ff0477ac */ /* 0x000e220008000a00 */
[----:B------:R-:W-:Y:S01]  /*00d0*/  IMAD.MOV.U32 R26, RZ, RZ, RZ ;  /* 0x000000ffff1a7224 */ /* 0x000fe200078e00ff */
[----:B------:R-:W-:-:S04]  /*00e0*/  ULOP3.LUT UR6, UR9, 0xfffffff0, URZ, 0xc0, !UPT ;  /* 0xfffffff009067892 */ /* 0x000fc8000f8ec0ff */
[----:B------:R-:W-:Y:S02]  /*00f0*/  UIADD3 UR6, UPT, UPT, -UR6, URZ, URZ ;  /* 0x000000ff06067290 */ /* 0x000fe4000fffe1ff */
[----:B0-----:R-:W-:-:S04]  /*0100*/  UIMAD.WIDE.U32 UR4, UR8, 0x4, UR4 ;  /* 0x00000004080478a5 */ /* 0x001fc8000f8e0004 */
[----:B------:R-:W-:Y:S02]  /*0110*/  UIADD3 UR10, UP1, UPT, UR4, 0x20, URZ ;  /* 0x00000020040a7890 */ /* 0x000fe4000ff3e0ff */
[----:B------:R-:W-:Y:S02]  /*0120*/  ULOP3.LUT UR4, UR9, 0x7ffffff0, URZ, 0xc0, !UPT ;  /* 0x7ffffff009047892 */ /* 0x000fe4000f8ec0ff */
[----:B------:R-:W-:Y:S02]  /*0130*/  UIADD3.X UR5, UPT, UPT, URZ, UR5, URZ, UP1, !UPT ;  /* 0x00000005ff057290 */ /* 0x000fe40008ffe4ff */
[----:B------:R-:W-:-:S04]  /*0140*/  MOV R4, UR10 ;  /* 0x0000000a00047c02 */ /* 0x000fc80008000f00 */
[----:B------:R-:W-:-:S07]  /*0150*/  IMAD.U32 R3, RZ, RZ, UR5 ;  /* 0x00000005ff037e24 */ /* 0x000fce000f8e00ff */
.L_x_1:
[----:B------:R-:W-:-:S05]  /*0160*/  MOV R2, R4 ;  /* 0x0000000400027202 */ /* 0x000fca0000000f00 */
[----:B------:R-:W2:Y:S04]  /*0170*/  LDG.E R5, desc[UR14][R2.64+-0x20] ;  /* 0xffffe00e02057981 */ /* 0x000ea8000c1e1900 */
[----:B------:R-:W2:Y:S04]  /*0180*/  LDG.E R0, desc[UR14][R2.64+-0x1c] ;  /* 0xffffe40e02007981 */ /* 0x000ea8000c1e1900 */
[----:B------:R-:W3:Y:S04]  /*0190*/  LDG.E R7, desc[UR14][R2.64+-0x18] ;  /* 0xffffe80e02077981 */ /* 0x000ee8000c1e1900 */
[----:B------:R-:W3:Y:S04]  /*01a0*/  LDG.E R4, desc[UR14][R2.64+-0x14] ;  /* 0xffffec0e02047981 */ /* 0x000ee8000c1e1900 */
[----:B------:R-:W4:Y:S04]  /*01b0*/  LDG.E R9, desc[UR14][R2.64+-0x10] ;  /* 0xfffff00e02097981 */ /* 0x000f28000c1e1900 */
[----:B------:R-:W4:Y:S04]  /*01c0*/  LDG.E R6, desc[UR14][R2.64+-0xc] ;  /* 0xfffff40e02067981 */ /* 0x000f28000c1e1900 */
[----:B------:R-:W5:Y:S04]  /*01d0*/  LDG.E R11, desc[UR14][R2.64+-0x8] ;  /* 0xfffff80e020b7981 */ /* 0x000f68000c1e1900 */
        /* <DEDUP_REMOVED lines=8> */
[----:B------:R0:W5:Y:S01]  /*0260*/  LDG.E R16, desc[UR14][R2.64+0x1c] ;  /* 0x00001c0e02107981 */ /* 0x000162000c1e1900 */
[----:B------:R-:W-:-:S04]  /*0270*/  UIADD3 UR6, UPT, UPT, UR6, 0x10, URZ ;  /* 0x0000001006067890 */ /* 0x000fc8000fffe0ff */
[----:B------:R-:W-:Y:S01]  /*0280*/  UISETP.NE.AND UP1, UPT, UR6, URZ, UPT ;  /* 0x000000ff0600728c */ /* 0x000fe2000bf25270 */
[----:B--2---:R-:W-:-:S04]  /*0290*/  IADD3 R0, PT, PT, R0, R5, R26 ;  /* 0x0000000500007210 */ /* 0x004fc80007ffe01a */
[----:B---3--:R-:W-:Y:S02]  /*02a0*/  IADD3 R0, PT, PT, R4, R7, R0 ;  /* 0x0000000704007210 */ /* 0x008fe40007ffe000 */
[----:B------:R-:W-:-:S05]  /*02b0*/  IADD3 R4, P0, PT, R2, 0x40, RZ ;  /* 0x0000004002047810 */ /* 0x000fca0007f1e0ff */
[----:B0-----:R-:W-:Y:S01]  /*02c0*/  IMAD.X R3, RZ, RZ, R3, P0 ;  /* 0x000000ffff037224 */ /* 0x001fe200000e0603 */
[----:B----4-:R-:W-:-:S04]  /*02d0*/  IADD3 R0, PT, PT, R6, R9, R0 ;  /* 0x0000000906007210 */ /* 0x010fc80007ffe000 */
[----:B-----5:R-:W-:-:S04]  /*02e0*/  IADD3 R0, PT, PT, R8, R11, R0 ;  /* 0x0000000b08007210 */ /* 0x020fc80007ffe000 */
[----:B------:R-:W-:-:S04]  /*02f0*/  IADD3 R0, PT, PT, R10, R13, R0 ;  /* 0x0000000d0a007210 */ /* 0x000fc80007ffe000 */
[----:B------:R-:W-:-:S04]  /*0300*/  IADD3 R0, PT, PT, R12, R15, R0 ;  /* 0x0000000f0c007210 */ /* 0x000fc80007ffe000 */
[----:B------:R-:W-:-:S04]  /*0310*/  IADD3 R0, PT, PT, R14, R17, R0 ;  /* 0x000000110e007210 */ /* 0x000fc80007ffe000 */
[----:B------:R-:W-:Y:S01]  /*0320*/  IADD3 R26, PT, PT, R16, R19, R0 ;  /* 0x00000013101a7210 */ /* 0x000fe20007ffe000 */
[----:B------:R-:W-:Y:S06]  /*0330*/  BRA.U UP1, `(.L_x_1) ;  /* 0xfffffffd01887547 */ /* 0x000fec000b83ffff */
.L_x_0:
[----:B------:R-:W-:Y:S05]  /*0340*/  BRA.U !UP0, `(.L_x_2) ;  /* 0x00000005080c7547 */ /* 0x000fea000b800000 */
[----:B------:R-:W-:Y:S02]  /*0350*/  UISETP.GE.U32.AND UP1, UPT, UR7, 0x8, UPT ;  /* 0x000000080700788c */ /* 0x000fe4000bf26070 */
[----:B------:R-:W-:-:S04]  /*0360*/  ULOP3.LUT UR16, UR9, 0x7, URZ, 0xc0, !UPT ;  /* 0x0000000709107892 */ /* 0x000fc8000f8ec0ff */
[----:B------:R-:W-:-:S03]  /*0370*/  UISETP.NE.AND UP0, UPT, UR16, URZ, UPT ;  /* 0x000000ff1000728c */ /* 0x000fc6000bf05270 */
[----:B------:R-:W-:Y:S08]  /*0380*/  BRA.U !UP1, `(.L_x_3) ;  /* 0x0000000109647547 */ /* 0x000ff0000b800000 */
[----:B------:R-:W0:Y:S01]  /*0390*/  LDCU.64 UR12, c[0x0][0x380] ;  /* 0x00007000ff0c77ac */ /* 0x000e220008000a00 */
[----:B------:R-:W1:Y:S01]  /*03a0*/  LDCU.64 UR6, c[0x0][0x380] ;  /* 0x00007000ff0677ac */ /* 0x000e620008000a00 */
[----:B------:R-:W-:Y:S02]  /*03b0*/  UIADD3 UR10, UP1, UPT, UR8, UR4, URZ ;  /* 0x00000004080a7290 */ /* 0x000fe4000ff3e0ff */
[----:B------:R-:W-:Y:S02]  /*03c0*/  UIADD3 UR5, UPT, UPT, UR8, UR4, URZ ;  /* 0x0000000408057290 */ /* 0x000fe4000fffe0ff */
[----:B------:R-:W-:Y:S02]  /*03d0*/  UIADD3.X UR11, UPT, UPT, URZ, URZ, URZ, UP1, !UPT ;  /* 0x000000ffff0b7290 */ /* 0x000fe40008ffe4ff */
[----:B0-----:R-:W-:Y:S02]  /*03e0*/  ULEA UR12, UP1, UR10, UR12, 0x2 ;  /* 0x0000000c0a0c7291 */ /* 0x001fe4000f8210ff */
[----:B-1----:R-:W-:-:S02]  /*03f0*/  UIMAD.WIDE.U32 UR6, UR5, 0x4, UR6 ;  /* 0x00000004050678a5 */ /* 0x002fc4000f8e0006 */
[----:B------:R-:W-:Y:S02]  /*0400*/  ULEA.HI.X UR11, UR10, UR13, UR11, 0x2, UP1 ;  /* 0x0000000d0a0b7291 */ /* 0x000fe400088f140b */
[----:B------:R-:W-:Y:S02]  /*0410*/  MOV R2, UR12 ;  /* 0x0000000c00027c02 */ /* 0x000fe40008000f00 */
[----:B------:R-:W-:Y:S01]  /*0420*/  MOV R5, UR7 ;  /* 0x0000000700057c02 */ /* 0x000fe20008000f00 */
[----:B------:R-:W-:Y:S02]  /*0430*/  IMAD.U32 R4, RZ, RZ, UR6 ;  /* 0x00000006ff047e24 */ /* 0x000fe4000f8e00ff */
[----:B------:R-:W-:-:S03]  /*0440*/  IMAD.U32 R3, RZ, RZ, UR11 ;  /* 0x0000000bff037e24 */ /* 0x000fc6000f8e00ff */
[----:B------:R-:W2:Y:S04]  /*0450*/  LDG.E R5, desc[UR14][R4.64] ;  /* 0x0000000e04057981 */ /* 0x000ea8000c1e1900 */
[----:B------:R-:W2:Y:S04]  /*0460*/  LDG.E R0, desc[UR14][R2.64+0x4] ;  /* 0x0000040e02007981 */ /* 0x000ea8000c1e1900 */
[----:B------:R-:W3:Y:S04]  /*0470*/  LDG.E R7, desc[UR14][R2.64+0x8] ;  /* 0x0000080e02077981 */ /* 0x000ee8000c1e1900 */
[----:B------:R-:W3:Y:S04]  /*0480*/  LDG.E R6, desc[UR14][R2.64+0xc] ;  /* 0x00000c0e02067981 */ /* 0x000ee8000c1e1900 */
[----:B------:R-:W4:Y:S04]  /*0490*/  LDG.E R9, desc[UR14][R2.64+0x10] ;  /* 0x0000100e02097981 */ /* 0x000f28000c1e1900 */
[----:B------:R-:W4:Y:S04]  /*04a0*/  LDG.E R8, desc[UR14][R2.64+0x14] ;  /* 0x0000140e02087981 */ /* 0x000f28000c1e1900 */
[----:B------:R-:W5:Y:S04]  /*04b0*/  LDG.E R11, desc[UR14][R2.64+0x18] ;  /* 0x0000180e020b7981 */ /* 0x000f68000c1e1900 */
[----:B------:R-:W5:Y:S01]  /*04c0*/  LDG.E R10, desc[UR14][R2.64+0x1c] ;  /* 0x00001c0e020a7981 */ /* 0x000f62000c1e1900 */
[----:B------:R-:W-:Y:S01]  /*04d0*/  UIADD3 UR4, UPT, UPT, UR4, 0x8, URZ ;  /* 0x0000000804047890 */ /* 0x000fe2000fffe0ff */
[----:B--2---:R-:W-:-:S04]  /*04e0*/  IADD3 R0, PT, PT, R0, R5, R26 ;  /* 0x0000000500007210 */ /* 0x004fc80007ffe01a */
[----:B---3--:R-:W-:-:S04]  /*04f0*/  IADD3 R0, PT, PT, R6, R7, R0 ;  /* 0x0000000706007210 */ /* 0x008fc80007ffe000 */
[----:B----4-:R-:W-:-:S04]  /*0500*/  IADD3 R0, PT, PT, R8, R9, R0 ;  /* 0x0000000908007210 */ /* 0x010fc80007ffe000 */
[----:B-----5:R-:W-:-:S07]  /*0510*/  IADD3 R26, PT, PT, R10, R11, R0 ;  /* 0x0000000b0a1a7210 */ /* 0x020fce0007ffe000 */
.L_x_3:
        /* <DEDUP_REMOVED lines=20> */
[----:B------:R-:W3:Y:S01]  /*0660*/  LDG.E R6, desc[UR14][R2.64+0xc] ;  /* 0x00000c0e02067981 */ /* 0x000ee2000c1e1900 */
[----:B------:R-:W-:Y:S01]  /*0670*/  UIADD3 UR4, UPT, UPT, UR4, 0x4, URZ ;  /* 0x0000000404047890 */ /* 0x000fe2000fffe0ff */
[----:B--2---:R-:W-:-:S04]  /*0680*/  IADD3 R0, PT, PT, R0, R5, R26 ;  /* 0x0000000500007210 */ /* 0x004fc80007ffe01a */
[----:B---3--:R-:W-:-:S07]  /*0690*/  IADD3 R26, PT, PT, R6, R7, R0 ;  /* 0x00000007061a7210 */ /* 0x008fce0007ffe000 */
.L_x_4:
[----:B------:R-:W-:Y:S05]  /*06a0*/  BRA.U !UP0, `(.L_x_2) ;  /* 0x0000000108347547 */ /* 0x000fea000b800000 */
[----:B------:R-:W0:Y:S01]  /*06b0*/  LDCU.64 UR6, c[0x0][0x380] ;  /* 0x00007000ff0677ac */ /* 0x000e220008000a00 */
[----:B------:R-:W-:Y:S02]  /*06c0*/  UIADD3 UR4, UPT, UPT, UR8, UR4, URZ ;  /* 0x0000000408047290 */ /* 0x000fe4000fffe0ff */
[----:B------:R-:W-:Y:S02]  /*06d0*/  UIADD3 UR9, UPT, UPT, -UR9, URZ, URZ ;  /* 0x000000ff09097290 */ /* 0x000fe4000fffe1ff */
[----:B0-----:R-:W-:-:S12]  /*06e0*/  UIMAD.WIDE.U32 UR4, UR4, 0x4, UR6 ;  /* 0x00000004040478a5 */ /* 0x001fd8000f8e0006 */
.L_x_5:
[----:B------:R-:W-:Y:S01]  /*06f0*/  IMAD.U32 R3, RZ, RZ, UR5 ;  /* 0x00000005ff037e24 */ /* 0x000fe2000f8e00ff */
[----:B------:R-:W-:-:S05]  /*0700*/  MOV R2, UR4 ;  /* 0x0000000400027c02 */ /* 0x000fca0008000f00 */
[----:B------:R-:W2:Y:S01]  /*0710*/  LDG.E R3, desc[UR14][R2.64] ;  /* 0x0000000e02037981 */ /* 0x000ea2000c1e1900 */
[----:B------:R-:W-:Y:S02]  /*0720*/  UIADD3 UR4, UP0, UPT, UR4, 0x4, URZ ;  /* 0x0000000404047890 */ /* 0x000fe4000ff1e0ff */
[----:B------:R-:W-:Y:S02]  /*0730*/  UIADD3 UR9, UPT, UPT, UR9, 0x1, URZ ;  /* 0x0000000109097890 */ /* 0x000fe4000fffe0ff */
[----:B------:R-:W-:Y:S02]  /*0740*/  UIADD3.X UR5, UPT, UPT, URZ, UR5, URZ, UP0, !UPT ;  /* 0x00000005ff057290 */ /* 0x000fe400087fe4ff */
[----:B------:R-:W-:Y:S01]  /*0750*/  UISETP.NE.AND UP0, UPT, UR9, URZ, UPT ;  /* 0x000000ff0900728c */ /* 0x000fe2000bf05270 */
[----:B--2---:R-:W-:-:S08]  /*0760*/  IADD3 R26, PT, PT, R3, R26, RZ ;  /* 0x0000001a031a7210 */ /* 0x004fd00007ffe0ff */
[----:B------:R-:W-:Y:S05]  /*0770*/  BRA.U UP0, `(.L_x_5) ;  /* 0xfffffffd00dc7547 */ /* 0x000fea000b83ffff */
.L_x_2:
[----:B------:R-:W0:Y:S01]  /*0780*/  S2R R2, SR_TID.X ;  /* 0x0000000000027919 */ /* 0x000e220000002100 */
[----:B------:R-:W-:Y:S01]  /*0790*/  UISETP.GE.U32.AND UP0, UPT, UR17, 0x10, UPT ;  /* 0x000000101100788c */ /* 0x000fe2000bf06070 */
[----:B------:R-:W-:Y:S01]  /*07a0*/  IMAD.MOV.U32 R3, RZ, RZ, RZ ;  /* 0x000000ffff037224 */ /* 0x000fe200078e00ff */
[----:B------:R-:W-:-:S07]  /*07b0*/  ULOP3.LUT UR5, UR17, 0xf, URZ, 0xc0, !UPT ;  /* 0x0000000f11057892 */ /* 0x000fce000f8ec0ff */
[----:B------:R-:W-:Y:S05]  /*07c0*/  BRA.U !UP0, `(.L_x_6) ;  /* 0x0000000508707547 */ /* 0x000fea000b800000 */
[----:B------:R-:W-:Y:S01]  /*07d0*/  MOV R5, UR17 ;  /* 0x0000001100057c02 */ /* 0x000fe20008000f00 */
[----:B------:R-:W-:Y:S01]  /*07e0*/  IMAD.U32 R7, RZ, RZ, UR17 ;  /* 0x00000011ff077e24 */ /* 0x000fe2000f8e00ff */
        /* <DEDUP_REMOVED lines=11> */
[----:B------:R-:W-:-:S02]  /*08a0*/  ULOP3.LUT UR4, UR17, 0xfffffff0, URZ, 0xc0, !UPT ;  /* 0xfffffff011047892 */ /* 0x000fc4000f8ec0ff */
[----:B------:R-:W-:Y:S01]  /*08b0*/  MOV R19, UR17 ;  /* 0x0000001100137c02 */ /* 0x000fe20008000f00 */
[--C-:B0-----:R-:W-:Y:S01]  /*08c0*/  IMAD R6, R9, 0x4, R2.reuse ;  /* 0x0000000409067824 */ /* 0x101fe200078e0202 */
[-C--:B------:R-:W-:Y:S01]  /*08d0*/  LEA R4, R5, R2.reuse, 0x1 ;  /* 0x0000000205047211 */ /* 0x080fe200078e08ff */
[--C-:B------:R-:W-:Y:S01]  /*08e0*/  IMAD R5, R7, 0x3, R2.reuse ;  /* 0x0000000307057824 */ /* 0x100fe200078e0202 */
[----:B------:R-:W-:Y:S01]  /*08f0*/  IADD3 R3, PT, PT, R2, UR17, RZ ;  /* 0x0000001102037c10 */ /* 0x000fe2000fffe0ff */
[--C-:B------:R-:W-:Y:S01]  /*0900*/  IMAD R7, R11, 0x5, R2.reuse ;  /* 0x000000050b077824 */ /* 0x100fe200078e0202 */
[----:B------:R-:W-:Y:S01]  /*0910*/  LEA R10, R19, R2, 0x3 ;  /* 0x00000002130a7211 */ /* 0x000fe200078e18ff */
[--C-:B------:R-:W-:Y:S01]  /*0920*/  IMAD R8, R13, 0x6, R2.reuse ;  /* 0x000000060d087824 */ /* 0x100fe200078e0202 */
[----:B------:R-:W0:Y:S01]  /*0930*/  LDCU.64 UR6, c[0x0][0x380] ;  /* 0x00007000ff0677ac */ /* 0x000e220008000a00 */
[--C-:B------:R-:W-:Y:S02]  /*0940*/  IMAD R12, R23, 0xa, R2.reuse ;  /* 0x0000000a170c7824 */ /* 0x100fe400078e0202 */
[--C-:B------:R-:W-:Y:S01]  /*0950*/  IMAD R9, R17, 0x7, R2.reuse ;  /* 0x0000000711097824 */ /* 0x100fe200078e0202 */
[----:B------:R-:W-:Y:S01]  /*0960*/  ULOP3.LUT UR9, UR17, 0x7f0, URZ, 0xc0, !UPT ;  /* 0x000007f011097892 */ /* 0x000fe2000f8ec0ff */
[--C-:B------:R-:W-:Y:S01]  /*0970*/  IMAD R11, R21, 0x9, R2.reuse ;  /* 0x00000009150b7824 */ /* 0x100fe200078e0202 */
[----:B------:R-:W-:Y:S01]  /*0980*/  UIADD3 UR4, UPT, UPT, -UR4, URZ, URZ ;  /* 0x000000ff04047290 */ /* 0x000fe2000fffe1ff */
[----:B------:R-:W-:-:S02]  /*0990*/  IMAD R13, R25, 0xb, R2 ;  /* 0x0000000b190d7824 */ /* 0x000fc400078e0202 */
[--C-:B------:R-:W-:Y:S02]  /*09a0*/  IMAD R22, R27, 0xc, R2.reuse ;  /* 0x0000000c1b167824 */ /* 0x100fe400078e0202 */
[--C-:B------:R-:W-:Y:S02]  /*09b0*/  IMAD R23, R29, 0xd, R2.reuse ;  /* 0x0000000d1d177824 */ /* 0x100fe400078e0202 */
[--C-:B------:R-:W-:Y:S02]  /*09c0*/  IMAD R24, R24, 0xe, R2.reuse ;  /* 0x0000000e18187824 */ /* 0x100fe400078e0202 */
[----:B------:R-:W-:-:S07]  /*09d0*/  IMAD R0, R15, 0xf, R2 ;  /* 0x0000000f0f007824 */ /* 0x000fce00078e0202 */
.L_x_7:
[----:B------:R-:W-:Y:S02]  /*09e0*/  HFMA2 R21, -RZ, RZ, 0, 2.384185791015625e-07 ;  /* 0x00000004ff157431 */ /* 0x000fe400000001ff */
[----:B------:R-:W-:Y:S02]  /*09f0*/  IMAD.MOV.U32 R18, RZ, RZ, 0x4 ;  /* 0x00000004ff127424 */ /* 0x000fe400078e00ff */
[----:B------:R-:W-:Y:S01]  /*0a00*/  HFMA2 R14, -RZ, RZ, 0, 2.384185791015625e-07 ;  /* 0x00000004ff0e7431 */ /* 0x000fe200000001ff */
[----:B------:R-:W-:Y:S01]  /*0a10*/  MOV R29, 0x4 ;  /* 0x00000004001d7802 */ /* 0x000fe20000000f00 */
[----:B0-----:R-:W-:-:S04]  /*0a20*/  IMAD.WIDE.U32 R18, R3, R18, UR6 ;  /* 0x0000000603127e25 */ /* 0x001fc8000f8e0012 */
[----:B------:R-:W-:Y:S01]  /*0a30*/  IMAD.WIDE.U32 R20, R2, R21, UR6 ;  /* 0x0000000602147e25 */ /* 0x000fe2000f8e0015 */
[----:B------:R0:W2:Y:S03]  /*0a40*/  LDG.E R27, desc[UR14][R18.64] ;  /* 0x0000000e121b7981 */ /* 0x0000a6000c1e1900 */
[----:B------:R-:W-:Y:S01]  /*0a50*/  IMAD.WIDE.U32 R28, R4, R29, UR6 ;  /* 0x00000006041c7e25 */ /* 0x000fe2000f8e001d */
[----:B------:R1:W2:Y:S03]  /*0a60*/  LDG.E R25, desc[UR14][R20.64] ;  /* 0x0000000e14197981 */ /* 0x0002a6000c1e1900 */
[----:B------:R-:W-:Y:S02]  /*0a70*/  IMAD.WIDE.U32 R14, R5, R14, UR6 ;  /* 0x00000006050e7e25 */ /* 0x000fe4000f8e000e */
[----:B------:R-:W3:Y:S01]  /*0a80*/  LDG.E R28, desc[UR14][R28.64] ;  /* 0x0000000e1c1c7981 */ /* 0x000ee2000c1e1900 */
[----:B0-----:R-:W-:Y:S01]  /*0a90*/  MOV R18, 0x4 ;  /* 0x0000000400127802 */ /* 0x001fe20000000f00 */
[----:B------:R-:W-:-:S02]  /*0aa0*/  IMAD.MOV.U32 R17, RZ, RZ, 0x4 ;  /* 0x00000004ff117424 */ /* 0x000fc400078e00ff */
[----:B-1----:R-:W-:Y:S02]  /*0ab0*/  HFMA2 R21, -RZ, RZ, 0, 2.384185791015625e-07 ;  /* 0x00000004ff157431 */ /* 0x002fe400000001ff */
[----:B------:R-:W-:Y:S01]  /*0ac0*/  IMAD.WIDE.U32 R16, R6, R17, UR6 ;  /* 0x0000000606107e25 */ /* 0x000fe2000f8e0011 */
[----:B------:R0:W3:Y:S05]  /*0ad0*/  LDG.E R29, desc[UR14][R14.64] ;  /* 0x0000000e0e1d7981 */ /* 0x0000ea000c1e1900 */
[----:B------:R-:W4:Y:S01]  /*0ae0*/  LDG.E R16, desc[UR14][R16.64] ;  /* 0x0000000e10107981 */ /* 0x000f22000c1e1900 */
[----:B------:R-:W-:-:S04]  /*0af0*/  IMAD.WIDE.U32 R20, R8, R21, UR6 ;  /* 0x0000000608147e25 */ /* 0x000fc8000f8e0015 */
[-C--:B0-----:R-:W-:Y:S02]  /*0b00*/  IMAD.WIDE.U32 R14, R7, R18.reuse, UR6 ;  /* 0x00000006070e7e25 */ /* 0x081fe4000f8e0012 */
[----:B------:R-:W5:Y:S02]  /*0b10*/  LDG.E R20, desc[UR14][R20.64] ;  /* 0x0000000e14147981 */ /* 0x000f64000c1e1900 */
[----:B------:R-:W-:Y:S02]  /*0b20*/  IMAD.WIDE.U32 R18, R9, R18, UR6 ;  /* 0x0000000609127e25 */ /* 0x000fe4000f8e0012 */
[----:B------:R0:W4:Y:S04]  /*0b30*/  LDG.E R15, desc[UR14][R14.64] ;  /* 0x0000000e0e0f7981 */ /* 0x000128000c1e1900 */
[----:B------:R1:W5:Y:S01]  /*0b40*/  LDG.E R19, desc[UR14][R18.64] ;  /* 0x0000000e12137981 */ /* 0x000362000c1e1900 */
[----:B0-----:R-:W-:-:S02]  /*0b50*/  IMAD.MOV.U32 R14, RZ, RZ, 0x4 ;  /* 0x00000004ff0e7424 */ /* 0x001fc400078e00ff */
[----:B-1----:R-:W-:Y:S02]  /*0b60*/  HFMA2 R18, -RZ, RZ, 0, 2.384185791015625e-07 ;  /* 0x00000004ff127431 */ /* 0x002fe400000001ff */
[----:B------:R-:W-:Y:S01]  /*0b70*/  IMAD.MOV.U32 R21, RZ, RZ, 0x4 ;  /* 0x00000004ff157424 */ /* 0x000fe200078e00ff */
[----:B--2---:R-:W-:Y:S01]  /*0b80*/  IADD3 R25, PT, PT, R27, R25, R26 ;  /* 0x000000191b197210 */ /* 0x004fe20007ffe01a */
[----:B------:R-:W-:-:S04]  /*0b90*/  IMAD.MOV.U32 R27, RZ, RZ, 0x4 ;  /* 0x00000004ff1b7424 */ /* 0x000fc800078e00ff */
[----:B------:R-:W-:-:S06]  /*0ba0*/  IMAD.WIDE.U32 R26, R10, R27, UR6 ;  /* 0x000000060a1a7e25 */ /* 0x000fcc000f8e001b */
[----:B------:R-:W2:Y:S01]  /*0bb0*/  LDG.E R26, desc[UR14][R26.64] ;  /* 0x0000000e1a1a7981 */ /* 0x000ea2000c1e1900 */
[----:B---3--:R-:W-:Y:S01]  /*0bc0*/  IADD3 R25, PT, PT, R29, R28, R25 ;  /* 0x0000001c1d197210 */ /* 0x008fe20007ffe019 */
[----:B------:R-:W-:Y:S01]  /*0bd0*/  HFMA2 R29, -RZ, RZ, 0, 2.384185791015625e-07 ;  /* 0x00000004ff1d7431 */ /* 0x000fe200000001ff */
[----:B------:R-:W-:Y:S02]  /*0be0*/  MOV R28, 0x4 ;  /* 0x00000004001c7802 */ /* 0x000fe40000000f00 */
[----:B----4-:R-:W-:-:S03]  /*0bf0*/  IADD3 R25, PT, PT, R15, R16, R25 ;  /* 0x000000100f197210 */ /* 0x010fc60007ffe019 */
[----:B------:R-:W-:-:S04]  /*0c00*/  IMAD.WIDE.U32 R16, R11, R28, UR6 ;  /* 0x000000060b107e25 */ /* 0x000fc8000f8e001c */
[----:B------:R-:W-:Y:S01]  /*0c10*/  IMAD.WIDE.U32 R28, R12, R29, UR6 ;  /* 0x000000060c1c7e25 */ /* 0x000fe2000f8e001d */
[----:B-----5:R-:W-:Y:S01]  /*0c20*/  IADD3 R25, PT, PT, R19, R20, R25 ;  /* 0x0000001413197210 */ /* 0x020fe20007ffe019 */
[----:B------:R0:W2:Y:S01]  /*0c30*/  LDG.E R27, desc[UR14][R16.64] ;  /* 0x0000000e101b7981 */ /* 0x0000a2000c1e1900 */
[----:B------:R-:W-:Y:S01]  /*0c40*/  MOV R19, 0x4 ;  /* 0x0000000400137802 */ /* 0x000fe20000000f00 */
[----:B------:R-:W-:Y:S02]  /*0c50*/  IMAD.WIDE.U32 R14, R13, R14, UR6 ;  /* 0x000000060d0e7e25 */ /* 0x000fe4000f8e000e */
[----:B------:R-:W3:Y:S02]  /*0c60*/  LDG.E R28, desc[UR14][R28.64] ;  /* 0x0000000e1c1c7981 */ /* 0x000ee4000c1e1900 */
[----:B------:R-:W-:-:S04]  /*0c70*/  IMAD.WIDE.U32 R20, R0, R21, UR6 ;  /* 0x0000000600147e25 */ /* 0x000fc8000f8e0015 */
[----:B0-----:R-:W-:Y:S02]  /*0c80*/  IMAD.WIDE.U32 R16, R23, R18, UR6 ;  /* 0x0000000617107e25 */ /* 0x001fe4000f8e0012 */
[----:B------:R-:W4:Y:S04]  /*0c90*/  LDG.E R20, desc[UR14][R20.64] ;  /* 0x0000000e14147981 */ /* 0x000f28000c1e1900 */
[----:B------:R0:W3:Y:S04]  /*0ca0*/  LDG.E R29, desc[UR14][R14.64] ;  /* 0x0000000e0e1d7981 */ /* 0x0000e8000c1e1900 */
[----:B------:R-:W5:Y:S01]  /*0cb0*/  LDG.E R17, desc[UR14][R16.64] ;  /* 0x0000000e10117981 */ /* 0x000f62000c1e1900 */
[----:B0-----:R-:W-:-:S04]  /*0cc0*/  IMAD.WIDE.U32 R14, R22, R19, UR6 ;  /* 0x00000006160e7e25 */ /* 0x001fc8000f8e0013 */
[----:B------:R-:W-:Y:S02]  /*0cd0*/  IMAD.WIDE.U32 R18, R24, R19, UR6 ;  /* 0x0000000618127e25 */ /* 0x000fe4000f8e0013 */
[----:B------:R-:W5:Y:S04]  /*0ce0*/  LDG.E R14, desc[UR14][R14.64] ;  /* 0x0000000e0e0e7981 */ /* 0x000f68000c1e1900 */
[----:B------:R-:W4:Y:S01]  /*0cf0*/  LDG.E R18, desc[UR14][R18.64] ;  /* 0x0000000e12127981 */ /* 0x000f22000c1e1900 */
[----:B------:R-:W-:-:S04]  /*0d00*/  UIADD3 UR4, UPT, UPT, UR4, 0x10, URZ ;  /* 0x0000001004047890 */ /* 0x000fc8000fffe0ff */
[----:B------:R-:W-:Y:S02]  /*0d10*/  UISETP.NE.AND UP0, UPT, UR4, URZ, UPT ;  /* 0x000000ff0400728c */ /* 0x000fe4000bf05270 */
[----:B------:R-:W-:Y:S01]  /*0d20*/  UIMAD.WIDE.U32 UR6, UR17, 0x40, UR6 ;  /* 0x00000040110678a5 */ /* 0x000fe2000f8e0006 */
[----:B--2---:R-:W-:-:S04]  /*0d30*/  IADD3 R25, PT, PT, R27, R26, R25 ;  /* 0x0000001a1b197210 */ /* 0x004fc80007ffe019 */
[----:B---3--:R-:W-:-:S04]  /*0d40*/  IADD3 R25, PT, PT, R29, R28, R25 ;  /* 0x0000001c1d197210 */ /* 0x008fc80007ffe019 */
[----:B-----5:R-:W-:-:S04]  /*0d50*/  IADD3 R25, PT, PT, R17, R14, R25 ;  /* 0x0000000e11197210 */ /* 0x020fc80007ffe019 */
[----:B----4-:R-:W-:Y:S01]  /*0d60*/  IADD3 R26, PT, PT, R20, R18, R25 ;  /* 0x00000012141a7210 */ /* 0x010fe20007ffe019 */
[----:B------:R-:W-:Y:S06]  /*0d70*/  BRA.U UP0, `(.L_x_7) ;  /* 0xfffffffd00187547 */ /* 0x000fec000b83ffff */
[----:B------:R-:W-:-:S07]  /*0d80*/  MOV R3, UR9 ;  /* 0x0000000900037c02 */ /* 0x000fce0008000f00 */
.L_x_6:
[----:B------:R-:W-:-:S09]  /*0d90*/  UISETP.NE.AND UP0, UPT, UR5, URZ, UPT ;  /* 0x000000ff0500728c */ /* 0x000fd2000bf05270 */
[----:B------:R-:W-:Y:S05]  /*0da0*/  BRA.U !UP0, `(.L_x_8) ;  /* 0x0000000508147547 */ /* 0x000fea000b800000 */
[----:B------:R-:W-:Y:S02]  /*0db0*/  UISETP.GE.U32.AND UP0, UPT, UR5, 0x8, UPT ;  /* 0x000000080500788c */ /* 0x000fe4000bf06070 */
[----:B------:R-:W-:-:S04]  /*0dc0*/  ULOP3.LUT UR6, UR17, 0x7, URZ, 0xc0, !UPT ;  /* 0x0000000711067892 */ /* 0x000fc8000f8ec0ff */
[----:B------:R-:W-:-:S03]  /*0dd0*/  UISETP.NE.AND UP1, UPT, UR6, URZ, UPT ;  /* 0x000000ff0600728c */ /* 0x000fc6000bf25270 */
[----:B------:R-:W-:Y:S08]  /*0de0*/  BRA.U !UP0, `(.L_x_9) ;  /* 0x0000000108807547 */ /* 0x000ff0000b800000 */
[----:B------:R-:W1:Y:S01]  /*0df0*/  LDC.64 R4, c[0x0][0x380] ;  /* 0x0000e000ff047b82 */ /* 0x000e620000000a00 */
[----:B0-----:R-:W-:Y:S01]  /*0e00*/  IMAD R9, R3, UR17, R2 ;  /* 0x0000001103097c24 */ /* 0x001fe2000f8e0202 */
[----:B------:R-:W-:Y:S01]  /*0e10*/  MOV R0, UR17 ;  /* 0x0000001100007c02 */ /* 0x000fe20008000f00 */
[----:B------:R-:W-:Y:S02]  /*0e20*/  IMAD.U32 R15, RZ, RZ, UR17 ;  /* 0x00000011ff0f7e24 */ /* 0x000fe4000f8e00ff */
[----:B------:R-:W-:Y:S01]  /*0e30*/  IMAD.U32 R17, RZ, RZ, UR17 ;  /* 0x00000011ff117e24 */ /* 0x000fe2000f8e00ff */
[----:B------:R-:W-:-:S04]  /*0e40*/  IADD3 R0, PT, PT, R0, UR17, R9 ;  /* 0x0000001100007c10 */ /* 0x000fc8000fffe009 */
[----:B------:R-:W-:-:S04]  /*0e50*/  IADD3 R11, PT, PT, R0, UR17, RZ ;  /* 0x00000011000b7c10 */ /* 0x000fc8000fffe0ff */
[----:B------:R-:W-:-:S04]  /*0e60*/  IADD3 R13, PT, PT, R11, UR17, RZ ;  /* 0x000000110b0d7c10 */ /* 0x000fc8000fffe0ff */
[----:B------:R-:W-:Y:S01]  /*0e70*/  IADD3 R7, PT, PT, R13, UR17, RZ ;  /* 0x000000110d077c10 */ /* 0x000fe2000fffe0ff */
[----:B-1----:R-:W-:-:S03]  /*0e80*/  IMAD.WIDE.U32 R8, R9, 0x4, R4 ;  /* 0x0000000409087825 */ /* 0x002fc600078e0004 */
[----:B------:R-:W-:Y:S01]  /*0e90*/  IADD3 R19, PT, PT, R7, UR17, RZ ;  /* 0x0000001107137c10 */ /* 0x000fe2000fffe0ff */
[----:B------:R-:W-:Y:S02]  /*0ea0*/  IMAD.WIDE R14, R15, 0x4, R8 ;  /* 0x000000040f0e7825 */ /* 0x000fe400078e0208 */
[----:B------:R-:W2:Y:S02]  /*0eb0*/  LDG.E R9, desc[UR14][R8.64] ;  /* 0x0000000e08097981 */ /* 0x000ea4000c1e1900 */
[----:B------:R-:W-:Y:S02]  /*0ec0*/  IMAD.WIDE.U32 R10, R11, 0x4, R4 ;  /* 0x000000040b0a7825 */ /* 0x000fe400078e0004 */
[----:B------:R-:W2:Y:S02]  /*0ed0*/  LDG.E R0, desc[UR14][R14.64] ;  /* 0x0000000e0e007981 */ /* 0x000ea4000c1e1900 */
[----:B------:R-:W-:Y:S02]  /*0ee0*/  IMAD.WIDE R16, R17, 0x4, R14 ;  /* 0x0000000411107825 */ /* 0x000fe400078e020e */
[----:B------:R-:W3:Y:S02]  /*0ef0*/  LDG.E R10, desc[UR14][R10.64] ;  /* 0x0000000e0a0a7981 */ /* 0x000ee4000c1e1900 */
[----:B------:R-:W-:-:S02]  /*0f00*/  IMAD.WIDE.U32 R12, R13, 0x4, R4 ;  /* 0x000000040d0c7825 */ /* 0x000fc400078e0004 */
[----:B------:R-:W3:Y:S02]  /*0f10*/  LDG.E R17, desc[UR14][R16.64] ;  /* 0x0000000e10117981 */ /* 0x000ee4000c1e1900 */
[----:B------:R-:W-:Y:S02]  /*0f20*/  VIADD R21, R19, UR17 ;  /* 0x0000001113157c36 */ /* 0x000fe40008000000 */
[--C-:B------:R-:W-:Y:S01]  /*0f30*/  IMAD.WIDE.U32 R6, R7, 0x4, R4.reuse ;  /* 0x0000000407067825 */ /* 0x100fe200078e0004 */
[----:B------:R-:W4:Y:S03]  /*0f40*/  LDG.E R13, desc[UR14][R12.64] ;  /* 0x0000000e0c0d7981 */ /* 0x000f26000c1e1900 */
[--C-:B------:R-:W-:Y:S02]  /*0f50*/  IMAD.WIDE.U32 R18, R19, 0x4, R4.reuse ;  /* 0x0000000413127825 */ /* 0x100fe400078e0004 */
[----:B------:R-:W4:Y:S02]  /*0f60*/  LDG.E R6, desc[UR14][R6.64] ;  /* 0x0000000e06067981 */ /* 0x000f24000c1e1900 */
[----:B------:R-:W-:-:S02]  /*0f70*/  IMAD.WIDE.U32 R4, R21, 0x4, R4 ;  /* 0x0000000415047825 */ /* 0x000fc400078e0004 */
[----:B------:R-:W5:Y:S04]  /*0f80*/  LDG.E R19, desc[UR14][R18.64] ;  /* 0x0000000e12137981 */ /* 0x000f68000c1e1900 */
[----:B------:R-:W5:Y:S01]  /*0f90*/  LDG.E R4, desc[UR14][R4.64] ;  /* 0x0000000e04047981 */ /* 0x000f62000c1e1900 */
[----:B------:R-:W-:Y:S02]  /*0fa0*/  IADD3 R3, PT, PT, R3, 0x8, RZ ;  /* 0x0000000803037810 */ /* 0x000fe40007ffe0ff */
[----:B--2---:R-:W-:-:S04]  /*0fb0*/  IADD3 R0, PT, PT, R0, R9, R26 ;  /* 0x0000000900007210 */ /* 0x004fc80007ffe01a */
[----:B---3--:R-:W-:-:S04]  /*0fc0*/  IADD3 R0, PT, PT, R10, R17, R0 ;  /* 0x000000110a007210 */ /* 0x008fc80007ffe000 */
[----:B----4-:R-:W-:-:S04]  /*0fd0*/  IADD3 R0, PT, PT, R6, R13, R0 ;  /* 0x0000000d06007210 */ /* 0x010fc80007ffe000 */
[----:B-----5:R-:W-:-:S07]  /*0fe0*/  IADD3 R26, PT, PT, R4, R19, R0 ;  /* 0x00000013041a7210 */ /* 0x020fce0007ffe000 */
.L_x_9:
[----:B------:R-:W-:Y:S05]  /*0ff0*/  BRA.U !UP1, `(.L_x_8) ;  /* 0x0000000109807547 */ /* 0x000fea000b800000 */
[----:B------:R-:W-:Y:S02]  /*1000*/  UISETP.GE.U32.AND UP0, UPT, UR6, 0x4, UPT ;  /* 0x000000040600788c */ /* 0x000fe4000bf06070 */
[----:B------:R-:W-:-:S04]  /*1010*/  ULOP3.LUT UR4, UR17, 0x3, URZ, 0xc0, !UPT ;  /* 0x0000000311047892 */ /* 0x000fc8000f8ec0ff */
[----:B------:R-:W-:-:S03]  /*1020*/  UISETP.NE.AND UP1, UPT, UR4, URZ, UPT ;  /* 0x000000ff0400728c */ /* 0x000fc6000bf25270 */
[----:B------:R-:W-:Y:S08]  /*1030*/  BRA.U !UP0, `(.L_x_10) ;  /* 0x0000000108407547 */ /* 0x000ff0000b800000 */
[----:B------:R-:W1:Y:S01]  /*1040*/  LDC.64 R8, c[0x0][0x380] ;  /* 0x0000e000ff087b82 */ /* 0x000e620000000a00 */
[----:B0-----:R-:W-:-:S05]  /*1050*/  IMAD R11, R3, UR17, R2 ;  /* 0x00000011030b7c24 */ /* 0x001fca000f8e0202 */
[----:B------:R-:W-:-:S05]  /*1060*/  IADD3 R5, PT, PT, R11, UR17, RZ ;  /* 0x000000110b057c10 */ /* 0x000fca000fffe0ff */
[----:B------:R-:W-:-:S05]  /*1070*/  VIADD R7, R5, UR17 ;  /* 0x0000001105077c36 */ /* 0x000fca0008000000 */
[----:B------:R-:W-:Y:S01]  /*1080*/  IADD3 R13, PT, PT, R7, UR17, RZ ;  /* 0x00000011070d7c10 */ /* 0x000fe2000fffe0ff */
[----:B-1----:R-:W-:-:S04]  /*1090*/  IMAD.WIDE.U32 R10, R11, 0x4, R8 ;  /* 0x000000040b0a7825 */ /* 0x002fc800078e0008 */
[--C-:B------:R-:W-:Y:S02]  /*10a0*/  IMAD.WIDE.U32 R4, R5, 0x4, R8.reuse ;  /* 0x0000000405047825 */ /* 0x100fe400078e0008 */
[----:B------:R-:W2:Y:S02]  /*10b0*/  LDG.E R10, desc[UR14][R10.64] ;  /* 0x0000000e0a0a7981 */ /* 0x000ea4000c1e1900 */
[--C-:B------:R-:W-:Y:S02]  /*10c0*/  IMAD.WIDE.U32 R6, R7, 0x4, R8.reuse ;  /* 0x0000000407067825 */ /* 0x100fe400078e0008 */
[----:B------:R-:W2:Y:S02]  /*10d0*/  LDG.E R5, desc[UR14][R4.64] ;  /* 0x0000000e04057981 */ /* 0x000ea4000c1e1900 */
[----:B------:R-:W-:Y:S02]  /*10e0*/  IMAD.WIDE.U32 R8, R13, 0x4, R8 ;  /* 0x000000040d087825 */ /* 0x000fe400078e0008 */
[----:B------:R-:W3:Y:S04]  /*10f0*/  LDG.E R7, desc[UR14][R6.64] ;  /* 0x0000000e06077981 */ /* 0x000ee8000c1e1900 */
[----:B------:R-:W3:Y:S01]  /*1100*/  LDG.E R8, desc[UR14][R8.64] ;  /* 0x0000000e08087981 */ /* 0x000ee2000c1e1900 */
[----:B------:R-:W-:-:S02]  /*1110*/  IADD3 R3, PT, PT, R3, 0x4, RZ ;  /* 0x0000000403037810 */ /* 0x000fc40007ffe0ff */
[----:B--2---:R-:W-:-:S04]  /*1120*/  IADD3 R26, PT, PT, R5, R10, R26 ;  /* 0x0000000a051a7210 */ /* 0x004fc80007ffe01a */
[----:B---3--:R-:W-:-:S07]  /*1130*/  IADD3 R26, PT, PT, R8, R7, R26 ;  /* 0x00000007081a7210 */ /* 0x008fce0007ffe01a */
.L_x_10:
[----:B------:R-:W-:Y:S05]  /*1140*/  BRA.U !UP1, `(.L_x_8) ;  /* 0x00000001092c7547 */ /* 0x000fea000b800000 */
[----:B------:R-:W1:Y:S01]  /*1150*/  LDC.64 R4, c[0x0][0x380] ;  /* 0x0000e000ff047b82 */ /* 0x000e620000000a00 */
[----:B0-----:R-:W-:Y:S01]  /*1160*/  IMAD R3, R3, UR17, R2 ;  /* 0x0000001103037c24 */ /* 0x001fe2000f8e0202 */
[----:B------:R-:W-:-:S03]  /*1170*/  UIADD3 UR4, UPT, UPT, -UR4, URZ, URZ ;  /* 0x000000ff04047290 */ /* 0x000fc6000fffe1ff */
[----:B-1----:R-:W-:-:S09]  /*1180*/  IMAD.WIDE.U32 R4, R3, 0x4, R4 ;  /* 0x0000000403047825 */ /* 0x002fd200078e0004 */
.L_x_11:
[----:B------:R0:W2:Y:S01]  /*1190*/  LDG.E R3, desc[UR14][R4.64] ;  /* 0x0000000e04037981 */ /* 0x0000a2000c1e1900 */
[----:B------:R-:W-:Y:S01]  /*11a0*/  UIADD3 UR4, UPT, UPT, UR4, 0x1, URZ ;  /* 0x0000000104047890 */ /* 0x000fe2000fffe0ff */
[----:B------:R-:W-:-:S03]  /*11b0*/  IMAD.U32 R7, RZ, RZ, UR17 ;  /* 0x00000011ff077e24 */ /* 0x000fc6000f8e00ff */
[----:B------:R-:W-:Y:S01]  /*11c0*/  UISETP.NE.AND UP0, UPT, UR4, URZ, UPT ;  /* 0x000000ff0400728c */ /* 0x000fe2000bf05270 */
[----:B0-----:R-:W-:Y:S01]  /*11d0*/  IMAD.WIDE.U32 R4, R7, 0x4, R4 ;  /* 0x0000000407047825 */ /* 0x001fe200078e0004 */
[----:B--2---:R-:W-:-:S07]  /*11e0*/  IADD3 R26, PT, PT, R3, R26, RZ ;  /* 0x0000001a031a7210 */ /* 0x004fce0007ffe0ff */
[----:B------:R-:W-:Y:S05]  /*11f0*/  BRA.U UP0, `(.L_x_11) ;  /* 0xfffffffd00e47547 */ /* 0x000fea000b83ffff */
.L_x_8:
[----:B------:R-:W1:Y:S01]  /*1200*/  LDC.64 R4, c[0x0][0x388] ;  /* 0x0000e200ff047b82 */ /* 0x000e620000000a00 */
[----:B0-----:R-:W-:-:S05]  /*1210*/  IADD3 R3, PT, PT, R2, UR8, RZ ;  /* 0x0000000802037c10 */ /* 0x001fca000fffe0ff */
[----:B-1----:R-:W-:-:S05]  /*1220*/  IMAD.WIDE.U32 R2, R3, 0x4, R4 ;  /* 0x0000000403027825 */ /* 0x002fca00078e0004 */
[----:B------:R-:W-:Y:S01]  /*1230*/  STG.E desc[UR14][R2.64], R26 ;  /* 0x0000001a02007986 */ /* 0x000fe2000c10190e */
[----:B------:R-:W-:Y:S05]  /*1240*/  EXIT ;  /* 0x000000000000794d */ /* 0x000fea0003800000 */
.L_x_12:
[----:B------:R-:W-:-:S00]  /*1250*/  BRA `(.L_x_12) ;  /* 0xfffffffc00fc7947 */ /* 0x000fc0000383ffff */
[----:B------:R-:W-:-:S00]  /*1260*/  NOP ;  /* 0x0000000000007918 */ /* 0x000fc00000000000 */
        /* <DEDUP_REMOVED lines=9> */
.L_x_13:


//--------------------- .nv.shared.reserved.0     --------------------------
	.section	.nv.shared.reserved.0,"aw",@nobits
	.weak		__nv_reservedSMEM_offset_0_alias
	.size		__nv_reservedSMEM_offset_0_alias, 0, 64
	.other		__nv_reservedSMEM_offset_0_alias,@"STO_CUDA_RESERVED_SHARED STV_DEFAULT"
__nv_reservedSMEM_offset_0_alias:
	.zero		0
	.zero		64


//--------------------- .nv.constant0._Z7replacePiS_ --------------------------
	.section	.nv.constant0._Z7replacePiS_,"a",@progbits
	.sectionflags	@""
	.align	4
.nv.constant0._Z7replacePiS_:
	.zero		912


//--------------------- SYMBOLS --------------------------

	.type		.nv.reservedSmem.offset0,@object
	.size		.nv.reservedSmem.offset0,0x4
